//
// Generated by NVIDIA NVVM Compiler
//
// Compiler Build ID: CL-36424714
// Cuda compilation tools, release 13.0, V13.0.88
// Based on NVVM 20.0.0
//

.version 9.0
.target sm_100
.address_size 64

	// .globl	_Z8Kernel04PfS_
// _ZZ8Kernel04PfS_E5sdata has been demoted

.visible .entry _Z8Kernel04PfS_(
	.param .u64 .ptr .align 1 _Z8Kernel04PfS__param_0,
	.param .u64 .ptr .align 1 _Z8Kernel04PfS__param_1
)
{
	.reg .pred 	%p<5>;
	.reg .b32 	%r<13>;
	.reg .b32 	%f<6>;
	.reg .b64 	%rd<9>;
	// demoted variable
	.shared .align 4 .b8 _ZZ8Kernel04PfS_E5sdata[2048];
	ld.param.u64 	%rd2, [_Z8Kernel04PfS__param_0];
	ld.param.u64 	%rd1, [_Z8Kernel04PfS__param_1];
	cvta.to.global.u64 	%rd3, %rd2;
	mov.u32 	%r1, %tid.x;
	mov.u32 	%r2, %ctaid.x;
	mov.u32 	%r12, %ntid.x;
	mad.lo.s32 	%r7, %r2, %r12, %r1;
	mul.wide.u32 	%rd4, %r7, 4;
	add.s64 	%rd5, %rd3, %rd4;
	ld.global.f32 	%f1, [%rd5];
	shl.b32 	%r8, %r1, 2;
	mov.u32 	%r9, _ZZ8Kernel04PfS_E5sdata;
	add.s32 	%r4, %r9, %r8;
	st.shared.f32 	[%r4], %f1;
	bar.sync 	0;
	setp.lt.u32 	%p1, %r12, 2;
	@%p1 bra 	$L__BB0_4;
$L__BB0_1:
	shr.u32 	%r6, %r12, 1;
	setp.ge.u32 	%p2, %r1, %r6;
	@%p2 bra 	$L__BB0_3;
	shl.b32 	%r10, %r6, 2;
	add.s32 	%r11, %r4, %r10;
	ld.shared.f32 	%f2, [%r11];
	ld.shared.f32 	%f3, [%r4];
	add.f32 	%f4, %f2, %f3;
	st.shared.f32 	[%r4], %f4;
$L__BB0_3:
	bar.sync 	0;
	setp.gt.u32 	%p3, %r12, 3;
	mov.u32 	%r12, %r6;
	@%p3 bra 	$L__BB0_1;
$L__BB0_4:
	setp.ne.s32 	%p4, %r1, 0;
	@%p4 bra 	$L__BB0_6;
	ld.shared.f32 	%f5, [_ZZ8Kernel04PfS_E5sdata];
	cvta.to.global.u64 	%rd6, %rd1;
	mul.wide.u32 	%rd7, %r2, 4;
	add.s64 	%rd8, %rd6, %rd7;
	st.global.f32 	[%rd8], %f5;
$L__BB0_6:
	ret;

}


// ===== COMPILED SASS (sm_100) =====

	.target	sm_100

	.elftype	@"ET_EXEC"


//--------------------- .note.nv.tkinfo           --------------------------
	.section	.note.nv.tkinfo,"",@"SHT_NOTE"
	.sectionflags	@"SHF_NOTE_NV_TKINFO"
	.tkinfo
        /*0018*/ 	.word	0x00000002
        /*0030*/ 	.string	""
        /*0030*/ 	.string	"ptxas"
        /*0030*/ 	.string	"Cuda compilation tools, release 13.0, V13.0.88"
        /*0030*/ 	.string	"Build cuda_13.0.r13.0/compiler.36424714_0"
        /*0030*/ 	.string	"-arch sm_100 -m 64 "



//--------------------- .note.nv.cuinfo           --------------------------
	.section	.note.nv.cuinfo,"",@"SHT_NOTE"
	.sectionflags	@"SHF_NOTE_NV_CUINFO"
        /*0018*/ 	.short	0x0002
        /*001a*/ 	.short	0x0064
        /*001c*/ 	.short	0x0082
	.zero		2


//--------------------- .nv.info                  --------------------------
	.section	.nv.info,"",@"SHT_CUDA_INFO"
	.align	4


	//----- nvinfo : EIATTR_REGCOUNT
	.align		4
        /*0000*/ 	.byte	0x04, 0x2f
        /*0002*/ 	.short	(.L_1 - .L_0)
	.align		4
.L_0:
        /*0004*/ 	.word	index@(_Z8Kernel04PfS_)
        /*0008*/ 	.word	0x0000000b


	//----- nvinfo : EIATTR_FRAME_SIZE
	.align		4
.L_1:
        /*000c*/ 	.byte	0x04, 0x11
        /*000e*/ 	.short	(.L_3 - .L_2)
	.align		4
.L_2:
        /*0010*/ 	.word	index@(_Z8Kernel04PfS_)
        /*0014*/ 	.word	0x00000000


	//----- nvinfo : EIATTR_MIN_STACK_SIZE
	.align		4
.L_3:
        /*0018*/ 	.byte	0x04, 0x12
        /*001a*/ 	.short	(.L_5 - .L_4)
	.align		4
.L_4:
        /*001c*/ 	.word	index@(_Z8Kernel04PfS_)
        /*0020*/ 	.word	0x00000000
.L_5:


//--------------------- .nv.compat                --------------------------
	.section	.nv.compat,"",@"SHT_CUDA_COMPAT_INFO"
	.align	4
        /*0000*/ 	.byte	0x02, 0x09, 0x00, 0x00, 0x02, 0x02, 0x01, 0x00, 0x02, 0x05, 0x05, 0x00, 0x03, 0x07, 0x01, 0x01
        /*0010*/ 	.byte	0x02, 0x03, 0x00, 0x00, 0x02, 0x06, 0x01, 0x00, 0x04, 0x0b, 0x08, 0x00, 0x09, 0x00, 0x00, 0x00
        /*0020*/ 	.byte	0x00, 0x00, 0x00, 0x00


//--------------------- .nv.info._Z8Kernel04PfS_  --------------------------
	.section	.nv.info._Z8Kernel04PfS_,"",@"SHT_CUDA_INFO"
	.sectionflags	@""
	.align	4


	//----- nvinfo : EIATTR_CUDA_API_VERSION
	.align		4
        /*0000*/ 	.byte	0x04, 0x37
        /*0002*/ 	.short	(.L_7 - .L_6)
.L_6:
        /*0004*/ 	.word	0x00000082


	//----- nvinfo : EIATTR_KPARAM_INFO
	.align		4
.L_7:
        /*0008*/ 	.byte	0x04, 0x17
        /*000a*/ 	.short	(.L_9 - .L_8)
.L_8:
        /*000c*/ 	.word	0x00000000
        /*0010*/ 	.short	0x0001
        /*0012*/ 	.short	0x0008
        /*0014*/ 	.byte	0x00, 0xf5, 0x21, 0x00


	//----- nvinfo : EIATTR_KPARAM_INFO
	.align		4
.L_9:
        /*0018*/ 	.byte	0x04, 0x17
        /*001a*/ 	.short	(.L_11 - .L_10)
.L_10:
        /*001c*/ 	.word	0x00000000
        /*0020*/ 	.short	0x0000
        /*0022*/ 	.short	0x0000
        /*0024*/ 	.byte	0x00, 0xf5, 0x21, 0x00


	//----- nvinfo : EIATTR_SPARSE_MMA_MASK
	.align		4
.L_11:
        /*0028*/ 	.byte	0x03, 0x50
        /*002a*/ 	.short	0x0000


	//----- nvinfo : EIATTR_MAXREG_COUNT
	.align		4
        /*002c*/ 	.byte	0x03, 0x1b
        /*002e*/ 	.short	0x00ff


	//----- nvinfo : EIATTR_NUM_BARRIERS
	.align		4
        /*0030*/ 	.byte	0x02, 0x4c
        /*0032*/ 	.byte	0x01
	.zero		1


	//----- nvinfo : EIATTR_MERCURY_ISA_VERSION
	.align		4
        /*0034*/ 	.byte	0x03, 0x5f
        /*0036*/ 	.short	0x0101


	//----- nvinfo : EIATTR_VRC_CTA_INIT_COUNT
	.align		4
        /*0038*/ 	.byte	0x02, 0x4a
	.zero		1
	.zero		1


	//----- nvinfo : EIATTR_EXIT_INSTR_OFFSETS
	.align		4
        /*003c*/ 	.byte	0x04, 0x1c
        /*003e*/ 	.short	(.L_13 - .L_12)


	//   ....[0]....
.L_12:
        /*0040*/ 	.word	0x000001e0


	//   ....[1]....
        /*0044*/ 	.word	0x00000260


	//----- nvinfo : EIATTR_CBANK_PARAM_SIZE
	.align		4
.L_13:
        /*0048*/ 	.byte	0x03, 0x19
        /*004a*/ 	.short	0x0010


	//----- nvinfo : EIATTR_PARAM_CBANK
	.align		4
        /*004c*/ 	.byte	0x04, 0x0a
        /*004e*/ 	.short	(.L_15 - .L_14)
	.align		4
.L_14:
        /*0050*/ 	.word	index@(.nv.constant0._Z8Kernel04PfS_)
        /*0054*/ 	.short	0x0380
        /*0056*/ 	.short	0x0010


	//----- nvinfo : EIATTR_SW_WAR
	.align		4
.L_15:
        /*0058*/ 	.byte	0x04, 0x36
        /*005a*/ 	.short	(.L_17 - .L_16)
.L_16:
        /*005c*/ 	.word	0x00000008
.L_17:


//--------------------- .nv.callgraph             --------------------------
	.section	.nv.callgraph,"",@"SHT_CUDA_CALLGRAPH"
	.align	4
	.sectionentsize	8
	.align		4
        /*0000*/ 	.word	0x00000000
	.align		4
        /*0004*/ 	.word	0xffffffff
	.align		4
        /*0008*/ 	.word	0x00000000
	.align		4
        /*000c*/ 	.word	0xfffffffe
	.align		4
        /*0010*/ 	.word	0x00000000
	.align		4
        /*0014*/ 	.word	0xfffffffd
	.align		4
        /*0018*/ 	.word	0x00000000
	.align		4
        /*001c*/ 	.word	0xfffffffc


//--------------------- .text._Z8Kernel04PfS_     --------------------------
	.section	.text._Z8Kernel04PfS_,"ax",@progbits
	.align	128
        .global         _Z8Kernel04PfS_
        .type           _Z8Kernel04PfS_,@function
        .size           _Z8Kernel04PfS_,(.L_x_3 - _Z8Kernel04PfS_)
        .other          _Z8Kernel04PfS_,@"STO_CUDA_ENTRY STV_DEFAULT"
_Z8Kernel04PfS_:
.text._Z8Kernel04PfS_:
[----:B------:R-:W-:Y:S01]  /*0000*/  LDC R1, c[0x0][0x37c] ;  /* 0x0000df00ff017b82 */ /* 0x000fe20000000800 */
[----:B------:R-:W0:Y:S07]  /*0010*/  S2R R6, SR_TID.X ;  /* 0x0000000000067919 */ /* 0x000e2e0000002100 */
[----:B------:R-:W1:Y:S01]  /*0020*/  LDC.64 R2, c[0x0][0x380] ;  /* 0x0000e000ff027b82 */ /* 0x000e620000000a00 */
[----:B------:R-:W0:Y:S01]  /*0030*/  LDCU UR8, c[0x0][0x360] ;  /* 0x00006c00ff0877ac */ /* 0x000e220008000800 */
[----:B------:R-:W0:Y:S01]  /*0040*/  S2R R7, SR_CTAID.X ;  /* 0x0000000000077919 */ /* 0x000e220000002500 */
[----:B------:R-:W2:Y:S01]  /*0050*/  LDCU.64 UR6, c[0x0][0x358] ;  /* 0x00006b00ff0677ac */ /* 0x000ea20008000a00 */
[----:B0-----:R-:W-:-:S04]  /*0060*/  IMAD R5, R7, UR8, R6 ;  /* 0x0000000807057c24 */ /* 0x001fc8000f8e0206 */
[----:B-1----:R-:W-:-:S06]  /*0070*/  IMAD.WIDE.U32 R2, R5, 0x4, R2 ;  /* 0x0000000405027825 */ /* 0x002fcc00078e0002 */
[----:B--2---:R-:W2:Y:S01]  /*0080*/  LDG.E R2, desc[UR6][R2.64] ;  /* 0x0000000602027981 */ /* 0x004ea2000c1e1900 */
[----:B------:R-:W0:Y:S01]  /*0090*/  S2UR UR5, SR_CgaCtaId ;  /* 0x00000000000579c3 */ /* 0x000e220000008800 */
[----:B------:R-:W-:Y:S01]  /*00a0*/  UMOV UR4, 0x400 ;  /* 0x0000040000047882 */ /* 0x000fe20000000000 */
[----:B------:R-:W-:Y:S01]  /*00b0*/  UISETP.GE.U32.AND UP0, UPT, UR8, 0x2, UPT ;  /* 0x000000020800788c */ /* 0x000fe2000bf06070 */
[----:B------:R-:W-:Y:S01]  /*00c0*/  ISETP.NE.AND P0, PT, R6, RZ, PT ;  /* 0x000000ff0600720c */ /* 0x000fe20003f05270 */
[----:B0-----:R-:W-:-:S06]  /*00d0*/  ULEA UR4, UR5, UR4, 0x18 ;  /* 0x0000000405047291 */ /* 0x001fcc000f8ec0ff */
[----:B------:R-:W-:-:S05]  /*00e0*/  LEA R5, R6, UR4, 0x2 ;  /* 0x0000000406057c11 */ /* 0x000fca000f8e10ff */
[----:B--2---:R0:W-:Y:S01]  /*00f0*/  STS [R5], R2 ;  /* 0x0000000205007388 */ /* 0x0041e20000000800 */
[----:B------:R-:W-:Y:S06]  /*0100*/  BAR.SYNC.DEFER_BLOCKING 0x0 ;  /* 0x0000000000007b1d */ /* 0x000fec0000010000 */
[----:B------:R-:W-:Y:S05]  /*0110*/  BRA.U !UP0, `(.L_x_0) ;  /* 0x0000000108307547 */ /* 0x000fea000b800000 */
[----:B------:R-:W-:-:S07]  /*0120*/  IMAD.U32 R0, RZ, RZ, UR8 ;  /* 0x00000008ff007e24 */ /* 0x000fce000f8e00ff */
.L_x_1:
[----:B------:R-:W-:-:S04]  /*0130*/  SHF.R.U32.HI R8, RZ, 0x1, R0 ;  /* 0x00000001ff087819 */ /* 0x000fc80000011600 */
[----:B------:R-:W-:-:S13]  /*0140*/  ISETP.GE.U32.AND P1, PT, R6, R8, PT ;  /* 0x000000080600720c */ /* 0x000fda0003f26070 */
[----:B0-----:R-:W-:Y:S01]  /*0150*/  @!P1 LEA R2, R8, R5, 0x2 ;  /* 0x0000000508029211 */ /* 0x001fe200078e10ff */
[----:B------:R-:W-:Y:S05]  /*0160*/  @!P1 LDS R3, [R5] ;  /* 0x0000000005039984 */ /* 0x000fea0000000800 */
[----:B------:R-:W0:Y:S02]  /*0170*/  @!P1 LDS R2, [R2] ;  /* 0x0000000002029984 */ /* 0x000e240000000800 */
[----:B0-----:R-:W-:-:S05]  /*0180*/  @!P1 FADD R4, R2, R3 ;  /* 0x0000000302049221 */ /* 0x001fca0000000000 */
[----:B------:R1:W-:Y:S01]  /*0190*/  @!P1 STS [R5], R4 ;  /* 0x0000000405009388 */ /* 0x0003e20000000800 */
[----:B------:R-:W-:Y:S01]  /*01a0*/  BAR.SYNC.DEFER_BLOCKING 0x0 ;  /* 0x0000000000007b1d */ /* 0x000fe20000010000 */
[----:B------:R-:W-:Y:S01]  /*01b0*/  ISETP.GT.U32.AND P1, PT, R0, 0x3, PT ;  /* 0x000000030000780c */ /* 0x000fe20003f24070 */
[----:B------:R-:W-:-:S12]  /*01c0*/  IMAD.MOV.U32 R0, RZ, RZ, R8 ;  /* 0x000000ffff007224 */ /* 0x000fd800078e0008 */
[----:B-1----:R-:W-:Y:S05]  /*01d0*/  @P1 BRA `(.L_x_1) ;  /* 0xfffffffc00d41947 */ /* 0x002fea000383ffff */
.L_x_0:
[----:B------:R-:W-:Y:S05]  /*01e0*/  @P0 EXIT ;  /* 0x000000000000094d */ /* 0x000fea0003800000 */
[----:B------:R-:W1:Y:S01]  /*01f0*/  S2UR UR5, SR_CgaCtaId ;  /* 0x00000000000579c3 */ /* 0x000e620000008800 */
[----:B------:R-:W-:-:S07]  /*0200*/  UMOV UR4, 0x400 ;  /* 0x0000040000047882 */ /* 0x000fce0000000000 */
[----:B0-----:R-:W0:Y:S01]  /*0210*/  LDC.64 R2, c[0x0][0x388] ;  /* 0x0000e200ff027b82 */ /* 0x001e220000000a00 */
[----:B-1----:R-:W-:Y:S01]  /*0220*/  ULEA UR4, UR5, UR4, 0x18 ;  /* 0x0000000405047291 */ /* 0x002fe2000f8ec0ff */
[----:B0-----:R-:W-:-:S08]  /*0230*/  IMAD.WIDE.U32 R2, R7, 0x4, R2 ;  /* 0x0000000407027825 */ /* 0x001fd000078e0002 */
[----:B------:R-:W0:Y:S04]  /*0240*/  LDS R5, [UR4] ;  /* 0x00000004ff057984 */ /* 0x000e280008000800 */
[----:B0-----:R-:W-:Y:S01]  /*0250*/  STG.E desc[UR6][R2.64], R5 ;  /* 0x0000000502007986 */ /* 0x001fe2000c101906 */
[----:B------:R-:W-:Y:S05]  /*0260*/  EXIT ;  /* 0x000000000000794d */ /* 0x000fea0003800000 */
.L_x_2:
[----:B------:R-:W-:-:S00]  /*0270*/  BRA `(.L_x_2) ;  /* 0xfffffffc00fc7947 */ /* 0x000fc0000383ffff */
[----:B------:R-:W-:-:S00]  /*0280*/  NOP ;  /* 0x0000000000007918 */ /* 0x000fc00000000000 */
[----:B------:R-:W-:-:S00]  /*0290*/  NOP ;  /* 0x0000000000007918 */ /* 0x000fc00000000000 */
[----:B------:R-:W-:-:S00]  /*02a0*/  NOP ;  /* 0x0000000000007918 */ /* 0x000fc00000000000 */
[----:B------:R-:W-:-:S00]  /*02b0*/  NOP ;  /* 0x0000000000007918 */ /* 0x000fc00000000000 */
[----:B------:R-:W-:-:S00]  /*02c0*/  NOP ;  /* 0x0000000000007918 */ /* 0x000fc00000000000 */
[----:B------:R-:W-:-:S00]  /*02d0*/  NOP ;  /* 0x0000000000007918 */ /* 0x000fc00000000000 */
[----:B------:R-:W-:-:S00]  /*02e0*/  NOP ;  /* 0x0000000000007918 */ /* 0x000fc00000000000 */
[----:B------:R-:W-:-:S00]  /*02f0*/  NOP ;  /* 0x0000000000007918 */ /* 0x000fc00000000000 */
.L_x_3:


//--------------------- .nv.shared._Z8Kernel04PfS_ --------------------------
	.section	.nv.shared._Z8Kernel04PfS_,"aw",@nobits
	.sectionflags	@""
	.align	4
.nv.shared._Z8Kernel04PfS_:
	.zero		3072


//--------------------- .nv.shared.reserved.0     --------------------------
	.section	.nv.shared.reserved.0,"aw",@nobits
	.weak		__nv_reservedSMEM_offset_0_alias
	.size		__nv_reservedSMEM_offset_0_alias, 0, 64
	.other		__nv_reservedSMEM_offset_0_alias,@"STO_CUDA_RESERVED_SHARED STV_DEFAULT"
__nv_reservedSMEM_offset_0_alias:
	.zero		0
	.zero		64


//--------------------- .nv.constant0._Z8Kernel04PfS_ --------------------------
	.section	.nv.constant0._Z8Kernel04PfS_,"a",@progbits
	.sectionflags	@""
	.align	4
.nv.constant0._Z8Kernel04PfS_:
	.zero		912


//--------------------- SYMBOLS --------------------------

	.type		.nv.reservedSmem.offset0,@object
	.size		.nv.reservedSmem.offset0,0x4
	.type		.nv.reservedSmem.cap,@object
	.size		.nv.reservedSmem.cap,0x4
